//
// Generated by NVIDIA NVVM Compiler
//
// Compiler Build ID: CL-36424714
// Cuda compilation tools, release 13.0, V13.0.88
// Based on NVVM 20.0.0
//

.version 9.0
.target sm_100
.address_size 64

	// .globl	_Z14addVectorsIntoPfS_S_i

.visible .entry _Z14addVectorsIntoPfS_S_i(
	.param .u64 .ptr .align 1 _Z14addVectorsIntoPfS_S_i_param_0,
	.param .u64 .ptr .align 1 _Z14addVectorsIntoPfS_S_i_param_1,
	.param .u64 .ptr .align 1 _Z14addVectorsIntoPfS_S_i_param_2,
	.param .u32 _Z14addVectorsIntoPfS_S_i_param_3
)
{
	.reg .pred 	%p<7>;
	.reg .b32 	%r<31>;
	.reg .b32 	%f<16>;
	.reg .b64 	%rd<25>;

	ld.param.u64 	%rd4, [_Z14addVectorsIntoPfS_S_i_param_0];
	ld.param.u64 	%rd5, [_Z14addVectorsIntoPfS_S_i_param_1];
	ld.param.u64 	%rd6, [_Z14addVectorsIntoPfS_S_i_param_2];
	ld.param.u32 	%r12, [_Z14addVectorsIntoPfS_S_i_param_3];
	cvta.to.global.u64 	%rd1, %rd4;
	cvta.to.global.u64 	%rd2, %rd6;
	cvta.to.global.u64 	%rd3, %rd5;
	mov.u32 	%r13, %ctaid.x;
	mov.u32 	%r14, %ntid.x;
	mov.u32 	%r15, %tid.x;
	mad.lo.s32 	%r29, %r13, %r14, %r15;
	mov.u32 	%r16, %nctaid.x;
	mul.lo.s32 	%r2, %r14, %r16;
	setp.ge.s32 	%p1, %r29, %r12;
	@%p1 bra 	$L__BB0_7;
	add.s32 	%r17, %r29, %r2;
	max.s32 	%r18, %r12, %r17;
	setp.lt.s32 	%p2, %r17, %r12;
	selp.u32 	%r19, 1, 0, %p2;
	add.s32 	%r20, %r17, %r19;
	sub.s32 	%r21, %r18, %r20;
	div.u32 	%r22, %r21, %r2;
	add.s32 	%r3, %r22, %r19;
	and.b32  	%r23, %r3, 3;
	setp.eq.s32 	%p3, %r23, 3;
	@%p3 bra 	$L__BB0_4;
	add.s32 	%r24, %r3, 1;
	and.b32  	%r25, %r24, 3;
	neg.s32 	%r27, %r25;
$L__BB0_3:
	.pragma "nounroll";
	mul.wide.s32 	%rd7, %r29, 4;
	add.s64 	%rd8, %rd1, %rd7;
	add.s64 	%rd9, %rd2, %rd7;
	add.s64 	%rd10, %rd3, %rd7;
	ld.global.f32 	%f1, [%rd10];
	ld.global.f32 	%f2, [%rd9];
	add.f32 	%f3, %f1, %f2;
	st.global.f32 	[%rd8], %f3;
	add.s32 	%r29, %r29, %r2;
	add.s32 	%r27, %r27, 1;
	setp.ne.s32 	%p4, %r27, 0;
	@%p4 bra 	$L__BB0_3;
$L__BB0_4:
	setp.lt.u32 	%p5, %r3, 3;
	@%p5 bra 	$L__BB0_7;
	mul.wide.s32 	%rd15, %r2, 4;
	shl.b32 	%r26, %r2, 2;
$L__BB0_6:
	mul.wide.s32 	%rd11, %r29, 4;
	add.s64 	%rd12, %rd3, %rd11;
	ld.global.f32 	%f4, [%rd12];
	add.s64 	%rd13, %rd2, %rd11;
	ld.global.f32 	%f5, [%rd13];
	add.f32 	%f6, %f4, %f5;
	add.s64 	%rd14, %rd1, %rd11;
	st.global.f32 	[%rd14], %f6;
	add.s64 	%rd16, %rd12, %rd15;
	ld.global.f32 	%f7, [%rd16];
	add.s64 	%rd17, %rd13, %rd15;
	ld.global.f32 	%f8, [%rd17];
	add.f32 	%f9, %f7, %f8;
	add.s64 	%rd18, %rd14, %rd15;
	st.global.f32 	[%rd18], %f9;
	add.s64 	%rd19, %rd16, %rd15;
	ld.global.f32 	%f10, [%rd19];
	add.s64 	%rd20, %rd17, %rd15;
	ld.global.f32 	%f11, [%rd20];
	add.f32 	%f12, %f10, %f11;
	add.s64 	%rd21, %rd18, %rd15;
	st.global.f32 	[%rd21], %f12;
	add.s64 	%rd22, %rd19, %rd15;
	ld.global.f32 	%f13, [%rd22];
	add.s64 	%rd23, %rd20, %rd15;
	ld.global.f32 	%f14, [%rd23];
	add.f32 	%f15, %f13, %f14;
	add.s64 	%rd24, %rd21, %rd15;
	st.global.f32 	[%rd24], %f15;
	add.s32 	%r29, %r26, %r29;
	setp.lt.s32 	%p6, %r29, %r12;
	@%p6 bra 	$L__BB0_6;
$L__BB0_7:
	ret;

}


// ===== COMPILED SASS (sm_100) =====

	.target	sm_100

	.elftype	@"ET_EXEC"


//--------------------- .note.nv.tkinfo           --------------------------
	.section	.note.nv.tkinfo,"",@"SHT_NOTE"
	.sectionflags	@"SHF_NOTE_NV_TKINFO"
	.tkinfo
        /*0018*/ 	.word	0x00000002
        /*0030*/ 	.string	""
        /*0030*/ 	.string	"ptxas"
        /*0030*/ 	.string	"Cuda compilation tools, release 13.0, V13.0.88"
        /*0030*/ 	.string	"Build cuda_13.0.r13.0/compiler.36424714_0"
        /*0030*/ 	.string	"-arch sm_100 -m 64 "



//--------------------- .note.nv.cuinfo           --------------------------
	.section	.note.nv.cuinfo,"",@"SHT_NOTE"
	.sectionflags	@"SHF_NOTE_NV_CUINFO"
        /*0018*/ 	.short	0x0002
        /*001a*/ 	.short	0x0064
        /*001c*/ 	.short	0x0082
	.zero		2


//--------------------- .nv.info                  --------------------------
	.section	.nv.info,"",@"SHT_CUDA_INFO"
	.align	4


	//----- nvinfo : EIATTR_REGCOUNT
	.align		4
        /*0000*/ 	.byte	0x04, 0x2f
        /*0002*/ 	.short	(.L_1 - .L_0)
	.align		4
.L_0:
        /*0004*/ 	.word	index@(_Z14addVectorsIntoPfS_S_i)
        /*0008*/ 	.word	0x0000001a


	//----- nvinfo : EIATTR_FRAME_SIZE
	.align		4
.L_1:
        /*000c*/ 	.byte	0x04, 0x11
        /*000e*/ 	.short	(.L_3 - .L_2)
	.align		4
.L_2:
        /*0010*/ 	.word	index@(_Z14addVectorsIntoPfS_S_i)
        /*0014*/ 	.word	0x00000000


	//----- nvinfo : EIATTR_MIN_STACK_SIZE
	.align		4
.L_3:
        /*0018*/ 	.byte	0x04, 0x12
        /*001a*/ 	.short	(.L_5 - .L_4)
	.align		4
.L_4:
        /*001c*/ 	.word	index@(_Z14addVectorsIntoPfS_S_i)
        /*0020*/ 	.word	0x00000000
.L_5:


//--------------------- .nv.compat                --------------------------
	.section	.nv.compat,"",@"SHT_CUDA_COMPAT_INFO"
	.align	4
        /*0000*/ 	.byte	0x02, 0x09, 0x00, 0x00, 0x02, 0x02, 0x01, 0x00, 0x02, 0x05, 0x05, 0x00, 0x03, 0x07, 0x01, 0x01
        /*0010*/ 	.byte	0x02, 0x03, 0x00, 0x00, 0x02, 0x06, 0x01, 0x00, 0x04, 0x0b, 0x08, 0x00, 0x09, 0x00, 0x00, 0x00
        /*0020*/ 	.byte	0x00, 0x00, 0x00, 0x00


//--------------------- .nv.info._Z14addVectorsIntoPfS_S_i --------------------------
	.section	.nv.info._Z14addVectorsIntoPfS_S_i,"",@"SHT_CUDA_INFO"
	.sectionflags	@""
	.align	4


	//----- nvinfo : EIATTR_CUDA_API_VERSION
	.align		4
        /*0000*/ 	.byte	0x04, 0x37
        /*0002*/ 	.short	(.L_7 - .L_6)
.L_6:
        /*0004*/ 	.word	0x00000082


	//----- nvinfo : EIATTR_KPARAM_INFO
	.align		4
.L_7:
        /*0008*/ 	.byte	0x04, 0x17
        /*000a*/ 	.short	(.L_9 - .L_8)
.L_8:
        /*000c*/ 	.word	0x00000000
        /*0010*/ 	.short	0x0003
        /*0012*/ 	.short	0x0018
        /*0014*/ 	.byte	0x00, 0xf0, 0x11, 0x00


	//----- nvinfo : EIATTR_KPARAM_INFO
	.align		4
.L_9:
        /*0018*/ 	.byte	0x04, 0x17
        /*001a*/ 	.short	(.L_11 - .L_10)
.L_10:
        /*001c*/ 	.word	0x00000000
        /*0020*/ 	.short	0x0002
        /*0022*/ 	.short	0x0010
        /*0024*/ 	.byte	0x00, 0xf5, 0x21, 0x00


	//----- nvinfo : EIATTR_KPARAM_INFO
	.align		4
.L_11:
        /*0028*/ 	.byte	0x04, 0x17
        /*002a*/ 	.short	(.L_13 - .L_12)
.L_12:
        /*002c*/ 	.word	0x00000000
        /*0030*/ 	.short	0x0001
        /*0032*/ 	.short	0x0008
        /*0034*/ 	.byte	0x00, 0xf5, 0x21, 0x00


	//----- nvinfo : EIATTR_KPARAM_INFO
	.align		4
.L_13:
        /*0038*/ 	.byte	0x04, 0x17
        /*003a*/ 	.short	(.L_15 - .L_14)
.L_14:
        /*003c*/ 	.word	0x00000000
        /*0040*/ 	.short	0x0000
        /*0042*/ 	.short	0x0000
        /*0044*/ 	.byte	0x00, 0xf5, 0x21, 0x00


	//----- nvinfo : EIATTR_SPARSE_MMA_MASK
	.align		4
.L_15:
        /*0048*/ 	.byte	0x03, 0x50
        /*004a*/ 	.short	0x0000


	//----- nvinfo : EIATTR_MAXREG_COUNT
	.align		4
        /*004c*/ 	.byte	0x03, 0x1b
        /*004e*/ 	.short	0x00ff


	//----- nvinfo : EIATTR_MERCURY_ISA_VERSION
	.align		4
        /*0050*/ 	.byte	0x03, 0x5f
        /*0052*/ 	.short	0x0101


	//----- nvinfo : EIATTR_VRC_CTA_INIT_COUNT
	.align		4
        /*0054*/ 	.byte	0x02, 0x4a
	.zero		1
	.zero		1


	//----- nvinfo : EIATTR_EXIT_INSTR_OFFSETS
	.align		4
        /*0058*/ 	.byte	0x04, 0x1c
        /*005a*/ 	.short	(.L_17 - .L_16)


	//   ....[0]....
.L_16:
        /*005c*/ 	.word	0x00000090


	//   ....[1]....
        /*0060*/ 	.word	0x000003a0


	//   ....[2]....
        /*0064*/ 	.word	0x000005d0


	//----- nvinfo : EIATTR_CRS_STACK_SIZE
	.align		4
.L_17:
        /*0068*/ 	.byte	0x04, 0x1e
        /*006a*/ 	.short	(.L_19 - .L_18)
.L_18:
        /*006c*/ 	.word	0x00000000


	//----- nvinfo : EIATTR_CBANK_PARAM_SIZE
	.align		4
.L_19:
        /*0070*/ 	.byte	0x03, 0x19
        /*0072*/ 	.short	0x001c


	//----- nvinfo : EIATTR_PARAM_CBANK
	.align		4
        /*0074*/ 	.byte	0x04, 0x0a
        /*0076*/ 	.short	(.L_21 - .L_20)
	.align		4
.L_20:
        /*0078*/ 	.word	index@(.nv.constant0._Z14addVectorsIntoPfS_S_i)
        /*007c*/ 	.short	0x0380
        /*007e*/ 	.short	0x001c


	//----- nvinfo : EIATTR_SW_WAR
	.align		4
.L_21:
        /*0080*/ 	.byte	0x04, 0x36
        /*0082*/ 	.short	(.L_23 - .L_22)
.L_22:
        /*0084*/ 	.word	0x00000008
.L_23:


//--------------------- .nv.callgraph             --------------------------
	.section	.nv.callgraph,"",@"SHT_CUDA_CALLGRAPH"
	.align	4
	.sectionentsize	8
	.align		4
        /*0000*/ 	.word	0x00000000
	.align		4
        /*0004*/ 	.word	0xffffffff
	.align		4
        /*0008*/ 	.word	0x00000000
	.align		4
        /*000c*/ 	.word	0xfffffffe
	.align		4
        /*0010*/ 	.word	0x00000000
	.align		4
        /*0014*/ 	.word	0xfffffffd
	.align		4
        /*0018*/ 	.word	0x00000000
	.align		4
        /*001c*/ 	.word	0xfffffffc


//--------------------- .text._Z14addVectorsIntoPfS_S_i --------------------------
	.section	.text._Z14addVectorsIntoPfS_S_i,"ax",@progbits
	.align	128
        .global         _Z14addVectorsIntoPfS_S_i
        .type           _Z14addVectorsIntoPfS_S_i,@function
        .size           _Z14addVectorsIntoPfS_S_i,(.L_x_5 - _Z14addVectorsIntoPfS_S_i)
        .other          _Z14addVectorsIntoPfS_S_i,@"STO_CUDA_ENTRY STV_DEFAULT"
_Z14addVectorsIntoPfS_S_i:
.text._Z14addVectorsIntoPfS_S_i:
[----:B------:R-:W-:Y:S01]  /*0000*/  LDC R1, c[0x0][0x37c] ;  /* 0x0000df00ff017b82 */ /* 0x000fe20000000800 */
[----:B------:R-:W0:Y:S07]  /*0010*/  S2R R3, SR_TID.X ;  /* 0x0000000000037919 */ /* 0x000e2e0000002100 */
[----:B------:R-:W0:Y:S01]  /*0020*/  S2UR UR4, SR_CTAID.X ;  /* 0x00000000000479c3 */ /* 0x000e220000002500 */
[----:B------:R-:W1:Y:S07]  /*0030*/  LDCU UR6, c[0x0][0x398] ;  /* 0x00007300ff0677ac */ /* 0x000e6e0008000800 */
[----:B------:R-:W0:Y:S01]  /*0040*/  LDC R0, c[0x0][0x360] ;  /* 0x0000d800ff007b82 */ /* 0x000e220000000800 */
[----:B------:R-:W2:Y:S01]  /*0050*/  LDCU UR5, c[0x0][0x370] ;  /* 0x00006e00ff0577ac */ /* 0x000ea20008000800 */
[----:B0-----:R-:W-:-:S02]  /*0060*/  IMAD R3, R0, UR4, R3 ;  /* 0x0000000400037c24 */ /* 0x001fc4000f8e0203 */
[----:B--2---:R-:W-:-:S03]  /*0070*/  IMAD R0, R0, UR5, RZ ;  /* 0x0000000500007c24 */ /* 0x004fc6000f8e02ff */
[----:B-1----:R-:W-:-:S13]  /*0080*/  ISETP.GE.AND P0, PT, R3, UR6, PT ;  /* 0x0000000603007c0c */ /* 0x002fda000bf06270 */
[----:B------:R-:W-:Y:S05]  /*0090*/  @P0 EXIT ;  /* 0x000000000000094d */ /* 0x000fea0003800000 */
[----:B------:R-:W0:Y:S01]  /*00a0*/  I2F.U32.RP R8, R0 ;  /* 0x0000000000087306 */ /* 0x000e220000209000 */
[----:B------:R-:W-:Y:S01]  /*00b0*/  IADD3 R2, PT, PT, R0, R3, RZ ;  /* 0x0000000300027210 */ /* 0x000fe20007ffe0ff */
[----:B------:R-:W1:Y:S01]  /*00c0*/  LDCU.64 UR4, c[0x0][0x358] ;  /* 0x00006b00ff0477ac */ /* 0x000e620008000a00 */
[----:B------:R-:W-:Y:S01]  /*00d0*/  IADD3 R9, PT, PT, RZ, -R0, RZ ;  /* 0x80000000ff097210 */ /* 0x000fe20007ffe0ff */
[----:B------:R-:W-:Y:S01]  /*00e0*/  BSSY.RECONVERGENT B0, `(.L_x_0) ;  /* 0x000002b000007945 */ /* 0x000fe20003800200 */
[C---:B------:R-:W-:Y:S02]  /*00f0*/  ISETP.GE.AND P0, PT, R2.reuse, UR6, PT ;  /* 0x0000000602007c0c */ /* 0x040fe4000bf06270 */
[----:B------:R-:W-:Y:S02]  /*0100*/  VIMNMX R7, PT, PT, R2, UR6, !PT ;  /* 0x0000000602077c48 */ /* 0x000fe4000ffe0100 */
[----:B------:R-:W-:Y:S02]  /*0110*/  SEL R6, RZ, 0x1, P0 ;  /* 0x00000001ff067807 */ /* 0x000fe40000000000 */
[----:B------:R-:W-:-:S02]  /*0120*/  ISETP.NE.U32.AND P2, PT, R0, RZ, PT ;  /* 0x000000ff0000720c */ /* 0x000fc40003f45070 */
[----:B------:R-:W-:Y:S01]  /*0130*/  IADD3 R7, PT, PT, R7, -R2, -R6 ;  /* 0x8000000207077210 */ /* 0x000fe20007ffe806 */
[----:B0-----:R-:W0:Y:S02]  /*0140*/  MUFU.RCP R8, R8 ;  /* 0x0000000800087308 */ /* 0x001e240000001000 */
[----:B0-----:R-:W-:-:S06]  /*0150*/  IADD3 R4, PT, PT, R8, 0xffffffe, RZ ;  /* 0x0ffffffe08047810 */ /* 0x001fcc0007ffe0ff */
[----:B------:R0:W2:Y:S02]  /*0160*/  F2I.FTZ.U32.TRUNC.NTZ R5, R4 ;  /* 0x0000000400057305 */ /* 0x0000a4000021f000 */
[----:B0-----:R-:W-:Y:S02]  /*0170*/  HFMA2 R4, -RZ, RZ, 0, 0 ;  /* 0x00000000ff047431 */ /* 0x001fe400000001ff */
[----:B--2---:R-:W-:-:S04]  /*0180*/  IMAD R9, R9, R5, RZ ;  /* 0x0000000509097224 */ /* 0x004fc800078e02ff */
[----:B------:R-:W-:-:S06]  /*0190*/  IMAD.HI.U32 R8, R5, R9, R4 ;  /* 0x0000000905087227 */ /* 0x000fcc00078e0004 */
[----:B------:R-:W-:-:S05]  /*01a0*/  IMAD.HI.U32 R5, R8, R7, RZ ;  /* 0x0000000708057227 */ /* 0x000fca00078e00ff */
[----:B------:R-:W-:-:S05]  /*01b0*/  IADD3 R2, PT, PT, -R5, RZ, RZ ;  /* 0x000000ff05027210 */ /* 0x000fca0007ffe1ff */
[----:B------:R-:W-:-:S05]  /*01c0*/  IMAD R7, R0, R2, R7 ;  /* 0x0000000200077224 */ /* 0x000fca00078e0207 */
[----:B------:R-:W-:-:S13]  /*01d0*/  ISETP.GE.U32.AND P0, PT, R7, R0, PT ;  /* 0x000000000700720c */ /* 0x000fda0003f06070 */
[----:B------:R-:W-:Y:S02]  /*01e0*/  @P0 IADD3 R7, PT, PT, -R0, R7, RZ ;  /* 0x0000000700070210 */ /* 0x000fe40007ffe1ff */
[----:B------:R-:W-:Y:S02]  /*01f0*/  @P0 IADD3 R5, PT, PT, R5, 0x1, RZ ;  /* 0x0000000105050810 */ /* 0x000fe40007ffe0ff */
[----:B------:R-:W-:-:S13]  /*0200*/  ISETP.GE.U32.AND P1, PT, R7, R0, PT ;  /* 0x000000000700720c */ /* 0x000fda0003f26070 */
[----:B------:R-:W-:Y:S02]  /*0210*/  @P1 IADD3 R5, PT, PT, R5, 0x1, RZ ;  /* 0x0000000105051810 */ /* 0x000fe40007ffe0ff */
[----:B------:R-:W-:-:S04]  /*0220*/  @!P2 LOP3.LUT R5, RZ, R0, RZ, 0x33, !PT ;  /* 0x00000000ff05a212 */ /* 0x000fc800078e33ff */
[----:B------:R-:W-:-:S04]  /*0230*/  IADD3 R2, PT, PT, R6, R5, RZ ;  /* 0x0000000506027210 */ /* 0x000fc80007ffe0ff */
[C---:B------:R-:W-:Y:S02]  /*0240*/  LOP3.LUT R4, R2.reuse, 0x3, RZ, 0xc0, !PT ;  /* 0x0000000302047812 */ /* 0x040fe400078ec0ff */
[----:B------:R-:W-:Y:S02]  /*0250*/  ISETP.GE.U32.AND P1, PT, R2, 0x3, PT ;  /* 0x000000030200780c */ /* 0x000fe40003f26070 */
[----:B------:R-:W-:-:S13]  /*0260*/  ISETP.NE.AND P0, PT, R4, 0x3, PT ;  /* 0x000000030400780c */ /* 0x000fda0003f05270 */
[----:B-1----:R-:W-:Y:S05]  /*0270*/  @!P0 BRA `(.L_x_1) ;  /* 0x0000000000448947 */ /* 0x002fea0003800000 */
[----:B------:R-:W0:Y:S01]  /*0280*/  LDC.64 R4, c[0x0][0x390] ;  /* 0x0000e400ff047b82 */ /* 0x000e220000000a00 */
[----:B------:R-:W-:-:S04]  /*0290*/  IADD3 R2, PT, PT, R2, 0x1, RZ ;  /* 0x0000000102027810 */ /* 0x000fc80007ffe0ff */
[----:B------:R-:W-:-:S03]  /*02a0*/  LOP3.LUT R2, R2, 0x3, RZ, 0xc0, !PT ;  /* 0x0000000302027812 */ /* 0x000fc600078ec0ff */
[----:B------:R-:W1:Y:S01]  /*02b0*/  LDC.64 R6, c[0x0][0x380] ;  /* 0x0000e000ff067b82 */ /* 0x000e620000000a00 */
[----:B------:R-:W-:-:S07]  /*02c0*/  IADD3 R2, PT, PT, -R2, RZ, RZ ;  /* 0x000000ff02027210 */ /* 0x000fce0007ffe1ff */
[----:B------:R-:W2:Y:S02]  /*02d0*/  LDC.64 R8, c[0x0][0x388] ;  /* 0x0000e200ff087b82 */ /* 0x000ea40000000a00 */
.L_x_2:
[----:B0-----:R-:W-:-:S04]  /*02e0*/  IMAD.WIDE R12, R3, 0x4, R4 ;  /* 0x00000004030c7825 */ /* 0x001fc800078e0204 */
[C---:B--2---:R-:W-:Y:S02]  /*02f0*/  IMAD.WIDE R14, R3.reuse, 0x4, R8 ;  /* 0x00000004030e7825 */ /* 0x044fe400078e0208 */
[----:B------:R-:W2:Y:S04]  /*0300*/  LDG.E R13, desc[UR4][R12.64] ;  /* 0x000000040c0d7981 */ /* 0x000ea8000c1e1900 */
[----:B------:R-:W2:Y:S01]  /*0310*/  LDG.E R14, desc[UR4][R14.64] ;  /* 0x000000040e0e7981 */ /* 0x000ea2000c1e1900 */
[----:B-1-3--:R-:W-:Y:S01]  /*0320*/  IMAD.WIDE R10, R3, 0x4, R6 ;  /* 0x00000004030a7825 */ /* 0x00afe200078e0206 */
[----:B------:R-:W-:Y:S02]  /*0330*/  IADD3 R2, PT, PT, R2, 0x1, RZ ;  /* 0x0000000102027810 */ /* 0x000fe40007ffe0ff */
[----:B------:R-:W-:-:S02]  /*0340*/  IADD3 R3, PT, PT, R0, R3, RZ ;  /* 0x0000000300037210 */ /* 0x000fc40007ffe0ff */
[----:B------:R-:W-:Y:S01]  /*0350*/  ISETP.NE.AND P0, PT, R2, RZ, PT ;  /* 0x000000ff0200720c */ /* 0x000fe20003f05270 */
[----:B--2---:R-:W-:-:S05]  /*0360*/  FADD R17, R14, R13 ;  /* 0x0000000d0e117221 */ /* 0x004fca0000000000 */
[----:B------:R3:W-:Y:S07]  /*0370*/  STG.E desc[UR4][R10.64], R17 ;  /* 0x000000110a007986 */ /* 0x0007ee000c101904 */
[----:B------:R-:W-:Y:S05]  /*0380*/  @P0 BRA `(.L_x_2) ;  /* 0xfffffffc00d40947 */ /* 0x000fea000383ffff */
.L_x_1:
[----:B------:R-:W-:Y:S05]  /*0390*/  BSYNC.RECONVERGENT B0 ;  /* 0x0000000000007941 */ /* 0x000fea0003800200 */
.L_x_0:
[----:B------:R-:W-:Y:S05]  /*03a0*/  @!P1 EXIT ;  /* 0x000000000000994d */ /* 0x000fea0003800000 */
.L_x_3:
[----:B------:R-:W3:Y:S08]  /*03b0*/  LDC.64 R4, c[0x0][0x388] ;  /* 0x0000e200ff047b82 */ /* 0x000ef00000000a00 */
[----:B------:R-:W0:Y:S01]  /*03c0*/  LDC.64 R6, c[0x0][0x390] ;  /* 0x0000e400ff067b82 */ /* 0x000e220000000a00 */
[----:B---3--:R-:W-:-:S07]  /*03d0*/  IMAD.WIDE R10, R3, 0x4, R4 ;  /* 0x00000004030a7825 */ /* 0x008fce00078e0204 */
[----:B------:R-:W1:Y:S01]  /*03e0*/  LDC.64 R4, c[0x0][0x380] ;  /* 0x0000e000ff047b82 */ /* 0x000e620000000a00 */
[----:B--2---:R-:W2:Y:S01]  /*03f0*/  LDG.E R2, desc[UR4][R10.64] ;  /* 0x000000040a027981 */ /* 0x004ea2000c1e1900 */
[----:B0-----:R-:W-:-:S05]  /*0400*/  IMAD.WIDE R12, R3, 0x4, R6 ;  /* 0x00000004030c7825 */ /* 0x001fca00078e0206 */
[----:B------:R-:W2:Y:S01]  /*0410*/  LDG.E R7, desc[UR4][R12.64] ;  /* 0x000000040c077981 */ /* 0x000ea2000c1e1900 */
[----:B-1----:R-:W-:-:S04]  /*0420*/  IMAD.WIDE R16, R3, 0x4, R4 ;  /* 0x0000000403107825 */ /* 0x002fc800078e0204 */
[----:B------:R-:W-:-:S04]  /*0430*/  IMAD.WIDE R4, R0, 0x4, R10 ;  /* 0x0000000400047825 */ /* 0x000fc800078e020a */
[----:B--2---:R-:W-:Y:S01]  /*0440*/  FADD R19, R2, R7 ;  /* 0x0000000702137221 */ /* 0x004fe20000000000 */
[----:B------:R-:W-:-:S04]  /*0450*/  IMAD.WIDE R6, R0, 0x4, R12 ;  /* 0x0000000400067825 */ /* 0x000fc800078e020c */
[----:B------:R0:W-:Y:S04]  /*0460*/  STG.E desc[UR4][R16.64], R19 ;  /* 0x0000001310007986 */ /* 0x0001e8000c101904 */
[----:B------:R-:W2:Y:S04]  /*0470*/  LDG.E R2, desc[UR4][R4.64] ;  /* 0x0000000404027981 */ /* 0x000ea8000c1e1900 */
[----:B------:R-:W2:Y:S01]  /*0480*/  LDG.E R15, desc[UR4][R6.64] ;  /* 0x00000004060f7981 */ /* 0x000ea2000c1e1900 */
[----:B------:R-:W-:-:S04]  /*0490*/  IMAD.WIDE R8, R0, 0x4, R16 ;  /* 0x0000000400087825 */ /* 0x000fc800078e0210 */
[----:B------:R-:W-:-:S04]  /*04a0*/  IMAD.WIDE R10, R0, 0x4, R4 ;  /* 0x00000004000a7825 */ /* 0x000fc800078e0204 */
[----:B------:R-:W-:-:S04]  /*04b0*/  IMAD.WIDE R12, R0, 0x4, R6 ;  /* 0x00000004000c7825 */ /* 0x000fc800078e0206 */
[----:B--2---:R-:W-:-:S05]  /*04c0*/  FADD R21, R2, R15 ;  /* 0x0000000f02157221 */ /* 0x004fca0000000000 */
        /* <DEDUP_REMOVED lines=8> */
[----:B------:R-:W1:Y:S04]  /*0550*/  LDG.E R4, desc[UR4][R4.64] ;  /* 0x0000000404047981 */ /* 0x000e68000c1e1900 */
[----:B------:R-:W1:Y:S01]  /*0560*/  LDG.E R7, desc[UR4][R6.64] ;  /* 0x0000000406077981 */ /* 0x000e62000c1e1900 */
[C---:B0-----:R-:W-:Y:S01]  /*0570*/  IMAD.WIDE R16, R0.reuse, 0x4, R14 ;  /* 0x0000000400107825 */ /* 0x041fe200078e020e */
[----:B------:R-:W-:-:S04]  /*0580*/  LEA R3, R0, R3, 0x2 ;  /* 0x0000000300037211 */ /* 0x000fc800078e10ff */
[----:B------:R-:W-:Y:S01]  /*0590*/  ISETP.GE.AND P0, PT, R3, UR6, PT ;  /* 0x0000000603007c0c */ /* 0x000fe2000bf06270 */
[----:B-1----:R-:W-:-:S05]  /*05a0*/  FADD R9, R4, R7 ;  /* 0x0000000704097221 */ /* 0x002fca0000000000 */
[----:B------:R2:W-:Y:S07]  /*05b0*/  STG.E desc[UR4][R16.64], R9 ;  /* 0x0000000910007986 */ /* 0x0005ee000c101904 */
[----:B------:R-:W-:Y:S05]  /*05c0*/  @!P0 BRA `(.L_x_3) ;  /* 0xfffffffc00788947 */ /* 0x000fea000383ffff */
[----:B------:R-:W-:Y:S05]  /*05d0*/  EXIT ;  /* 0x000000000000794d */ /* 0x000fea0003800000 */
.L_x_4:
[----:B------:R-:W-:-:S00]  /*05e0*/  BRA `(.L_x_4) ;  /* 0xfffffffc00fc7947 */ /* 0x000fc0000383ffff */
[----:B------:R-:W-:-:S00]  /*05f0*/  NOP ;  /* 0x0000000000007918 */ /* 0x000fc00000000000 */
        /* <DEDUP_REMOVED lines=8> */
.L_x_5:


//--------------------- .nv.shared.reserved.0     --------------------------
	.section	.nv.shared.reserved.0,"aw",@nobits
	.weak		__nv_reservedSMEM_offset_0_alias
	.size		__nv_reservedSMEM_offset_0_alias, 0, 64
	.other		__nv_reservedSMEM_offset_0_alias,@"STO_CUDA_RESERVED_SHARED STV_DEFAULT"
__nv_reservedSMEM_offset_0_alias:
	.zero		0
	.zero		64


//--------------------- .nv.constant0._Z14addVectorsIntoPfS_S_i --------------------------
	.section	.nv.constant0._Z14addVectorsIntoPfS_S_i,"a",@progbits
	.sectionflags	@""
	.align	4
.nv.constant0._Z14addVectorsIntoPfS_S_i:
	.zero		924


//--------------------- SYMBOLS --------------------------

	.type		.nv.reservedSmem.offset0,@object
	.size		.nv.reservedSmem.offset0,0x4
